//
// Generated by NVIDIA NVVM Compiler
//
// Compiler Build ID: CL-36424714
// Cuda compilation tools, release 13.0, V13.0.88
// Based on NVVM 20.0.0
//

.version 9.0
.target sm_100
.address_size 64

	// .globl	_Z5poli1Pfi

.visible .entry _Z5poli1Pfi(
	.param .u64 .ptr .align 1 _Z5poli1Pfi_param_0,
	.param .u32 _Z5poli1Pfi_param_1
)
{
	.reg .pred 	%p<2>;
	.reg .b32 	%r<6>;
	.reg .b32 	%f<7>;
	.reg .b64 	%rd<5>;

	ld.param.u64 	%rd1, [_Z5poli1Pfi_param_0];
	ld.param.u32 	%r2, [_Z5poli1Pfi_param_1];
	mov.u32 	%r3, %ctaid.x;
	mov.u32 	%r4, %ntid.x;
	mov.u32 	%r5, %tid.x;
	mad.lo.s32 	%r1, %r3, %r4, %r5;
	setp.ge.s32 	%p1, %r1, %r2;
	@%p1 bra 	$L__BB0_2;
	cvta.to.global.u64 	%rd2, %rd1;
	cvt.rn.f32.s32 	%f1, %r1;
	mul.f32 	%f2, %f1, 0f40800000;
	mul.f32 	%f3, %f2, %f1;
	fma.rn.f32 	%f4, %f3, %f1, %f3;
	sub.f32 	%f5, %f4, %f2;
	add.f32 	%f6, %f5, 0f40800000;
	mul.wide.s32 	%rd3, %r1, 4;
	add.s64 	%rd4, %rd2, %rd3;
	st.global.f32 	[%rd4], %f6;
$L__BB0_2:
	ret;

}
	// .globl	_Z7poli1F1Pfi
.visible .entry _Z7poli1F1Pfi(
	.param .u64 .ptr .align 1 _Z7poli1F1Pfi_param_0,
	.param .u32 _Z7poli1F1Pfi_param_1
)
{
	.reg .pred 	%p<2>;
	.reg .b32 	%r<10>;
	.reg .b32 	%f<13>;
	.reg .b64 	%rd<5>;

	ld.param.u64 	%rd1, [_Z7poli1F1Pfi_param_0];
	ld.param.u32 	%r2, [_Z7poli1F1Pfi_param_1];
	mov.u32 	%r3, %tid.x;
	shl.b32 	%r4, %r3, 1;
	mov.u32 	%r5, %ctaid.x;
	mov.u32 	%r6, %ntid.x;
	mul.lo.s32 	%r7, %r6, %r5;
	shl.b32 	%r8, %r7, 1;
	add.s32 	%r1, %r8, %r4;
	setp.ge.s32 	%p1, %r1, %r2;
	@%p1 bra 	$L__BB1_2;
	cvta.to.global.u64 	%rd2, %rd1;
	cvt.rn.f32.s32 	%f1, %r1;
	add.s32 	%r9, %r1, 1;
	cvt.rn.f32.s32 	%f2, %r9;
	mul.f32 	%f3, %f1, 0f40800000;
	mul.f32 	%f4, %f3, %f1;
	fma.rn.f32 	%f5, %f4, %f1, %f4;
	sub.f32 	%f6, %f5, %f3;
	add.f32 	%f7, %f6, 0f40800000;
	mul.wide.s32 	%rd3, %r1, 4;
	add.s64 	%rd4, %rd2, %rd3;
	st.global.f32 	[%rd4], %f7;
	mul.f32 	%f8, %f2, 0f40800000;
	mul.f32 	%f9, %f8, %f2;
	fma.rn.f32 	%f10, %f9, %f2, %f9;
	sub.f32 	%f11, %f10, %f8;
	add.f32 	%f12, %f11, 0f40800000;
	st.global.f32 	[%rd4+4], %f12;
$L__BB1_2:
	ret;

}
	// .globl	_Z7poli1F2P6float2i
.visible .entry _Z7poli1F2P6float2i(
	.param .u64 .ptr .align 1 _Z7poli1F2P6float2i_param_0,
	.param .u32 _Z7poli1F2P6float2i_param_1
)
{
	.reg .pred 	%p<2>;
	.reg .b32 	%r<10>;
	.reg .b32 	%f<13>;
	.reg .b64 	%rd<5>;

	ld.param.u64 	%rd1, [_Z7poli1F2P6float2i_param_0];
	ld.param.u32 	%r2, [_Z7poli1F2P6float2i_param_1];
	mov.u32 	%r3, %tid.x;
	shl.b32 	%r4, %r3, 1;
	mov.u32 	%r5, %ctaid.x;
	mov.u32 	%r6, %ntid.x;
	mul.lo.s32 	%r7, %r6, %r5;
	shl.b32 	%r8, %r7, 1;
	add.s32 	%r1, %r8, %r4;
	setp.ge.s32 	%p1, %r1, %r2;
	@%p1 bra 	$L__BB2_2;
	cvta.to.global.u64 	%rd2, %rd1;
	cvt.rn.f32.s32 	%f1, %r1;
	add.s32 	%r9, %r1, 1;
	cvt.rn.f32.s32 	%f2, %r9;
	mul.f32 	%f3, %f1, 0f40800000;
	mul.f32 	%f4, %f3, %f1;
	fma.rn.f32 	%f5, %f4, %f1, %f4;
	sub.f32 	%f6, %f5, %f3;
	add.f32 	%f7, %f6, 0f40800000;
	mul.wide.s32 	%rd3, %r1, 8;
	add.s64 	%rd4, %rd2, %rd3;
	mul.f32 	%f8, %f2, 0f40800000;
	mul.f32 	%f9, %f8, %f2;
	fma.rn.f32 	%f10, %f9, %f2, %f9;
	sub.f32 	%f11, %f10, %f8;
	add.f32 	%f12, %f11, 0f40800000;
	st.global.v2.f32 	[%rd4], {%f7, %f12};
$L__BB2_2:
	ret;

}


// ===== COMPILED SASS (sm_100) =====

	.target	sm_100

	.elftype	@"ET_EXEC"


//--------------------- .note.nv.tkinfo           --------------------------
	.section	.note.nv.tkinfo,"",@"SHT_NOTE"
	.sectionflags	@"SHF_NOTE_NV_TKINFO"
	.tkinfo
        /*0018*/ 	.word	0x00000002
        /*0030*/ 	.string	""
        /*0030*/ 	.string	"ptxas"
        /*0030*/ 	.string	"Cuda compilation tools, release 13.0, V13.0.88"
        /*0030*/ 	.string	"Build cuda_13.0.r13.0/compiler.36424714_0"
        /*0030*/ 	.string	"-arch sm_100 -m 64 "



//--------------------- .note.nv.cuinfo           --------------------------
	.section	.note.nv.cuinfo,"",@"SHT_NOTE"
	.sectionflags	@"SHF_NOTE_NV_CUINFO"
        /*0018*/ 	.short	0x0002
        /*001a*/ 	.short	0x0064
        /*001c*/ 	.short	0x0082
	.zero		2


//--------------------- .nv.info                  --------------------------
	.section	.nv.info,"",@"SHT_CUDA_INFO"
	.align	4


	//----- nvinfo : EIATTR_REGCOUNT
	.align		4
        /*0000*/ 	.byte	0x04, 0x2f
        /*0002*/ 	.short	(.L_1 - .L_0)
	.align		4
.L_0:
        /*0004*/ 	.word	index@(_Z5poli1Pfi)
        /*0008*/ 	.word	0x0000000c


	//----- nvinfo : EIATTR_FRAME_SIZE
	.align		4
.L_1:
        /*000c*/ 	.byte	0x04, 0x11
        /*000e*/ 	.short	(.L_3 - .L_2)
	.align		4
.L_2:
        /*0010*/ 	.word	index@(_Z5poli1Pfi)
        /*0014*/ 	.word	0x00000000


	//----- nvinfo : EIATTR_REGCOUNT
	.align		4
.L_3:
        /*0018*/ 	.byte	0x04, 0x2f
        /*001a*/ 	.short	(.L_5 - .L_4)
	.align		4
.L_4:
        /*001c*/ 	.word	index@(_Z7poli1F1Pfi)
        /*0020*/ 	.word	0x00000010


	//----- nvinfo : EIATTR_FRAME_SIZE
	.align		4
.L_5:
        /*0024*/ 	.byte	0x04, 0x11
        /*0026*/ 	.short	(.L_7 - .L_6)
	.align		4
.L_6:
        /*0028*/ 	.word	index@(_Z7poli1F1Pfi)
        /*002c*/ 	.word	0x00000000


	//----- nvinfo : EIATTR_REGCOUNT
	.align		4
.L_7:
        /*0030*/ 	.byte	0x04, 0x2f
        /*0032*/ 	.short	(.L_9 - .L_8)
	.align		4
.L_8:
        /*0034*/ 	.word	index@(_Z7poli1F2P6float2i)
        /*0038*/ 	.word	0x00000010


	//----- nvinfo : EIATTR_FRAME_SIZE
	.align		4
.L_9:
        /*003c*/ 	.byte	0x04, 0x11
        /*003e*/ 	.short	(.L_11 - .L_10)
	.align		4
.L_10:
        /*0040*/ 	.word	index@(_Z7poli1F2P6float2i)
        /*0044*/ 	.word	0x00000000


	//----- nvinfo : EIATTR_MIN_STACK_SIZE
	.align		4
.L_11:
        /*0048*/ 	.byte	0x04, 0x12
        /*004a*/ 	.short	(.L_13 - .L_12)
	.align		4
.L_12:
        /*004c*/ 	.word	index@(_Z7poli1F2P6float2i)
        /*0050*/ 	.word	0x00000000


	//----- nvinfo : EIATTR_MIN_STACK_SIZE
	.align		4
.L_13:
        /*0054*/ 	.byte	0x04, 0x12
        /*0056*/ 	.short	(.L_15 - .L_14)
	.align		4
.L_14:
        /*0058*/ 	.word	index@(_Z7poli1F1Pfi)
        /*005c*/ 	.word	0x00000000


	//----- nvinfo : EIATTR_MIN_STACK_SIZE
	.align		4
.L_15:
        /*0060*/ 	.byte	0x04, 0x12
        /*0062*/ 	.short	(.L_17 - .L_16)
	.align		4
.L_16:
        /*0064*/ 	.word	index@(_Z5poli1Pfi)
        /*0068*/ 	.word	0x00000000
.L_17:


//--------------------- .nv.compat                --------------------------
	.section	.nv.compat,"",@"SHT_CUDA_COMPAT_INFO"
	.align	4
        /*0000*/ 	.byte	0x02, 0x09, 0x00, 0x00, 0x02, 0x02, 0x01, 0x00, 0x02, 0x05, 0x05, 0x00, 0x03, 0x07, 0x01, 0x01
        /*0010*/ 	.byte	0x02, 0x03, 0x00, 0x00, 0x02, 0x06, 0x01, 0x00, 0x04, 0x0b, 0x08, 0x00, 0x09, 0x00, 0x00, 0x00
        /*0020*/ 	.byte	0x00, 0x00, 0x00, 0x00


//--------------------- .nv.info._Z7poli1F2P6float2i --------------------------
	.section	.nv.info._Z7poli1F2P6float2i,"",@"SHT_CUDA_INFO"
	.sectionflags	@""
	.align	4


	//----- nvinfo : EIATTR_CUDA_API_VERSION
	.align		4
        /*0000*/ 	.byte	0x04, 0x37
        /*0002*/ 	.short	(.L_19 - .L_18)
.L_18:
        /*0004*/ 	.word	0x00000082


	//----- nvinfo : EIATTR_KPARAM_INFO
	.align		4
.L_19:
        /*0008*/ 	.byte	0x04, 0x17
        /*000a*/ 	.short	(.L_21 - .L_20)
.L_20:
        /*000c*/ 	.word	0x00000000
        /*0010*/ 	.short	0x0001
        /*0012*/ 	.short	0x0008
        /*0014*/ 	.byte	0x00, 0xf0, 0x11, 0x00


	//----- nvinfo : EIATTR_KPARAM_INFO
	.align		4
.L_21:
        /*0018*/ 	.byte	0x04, 0x17
        /*001a*/ 	.short	(.L_23 - .L_22)
.L_22:
        /*001c*/ 	.word	0x00000000
        /*0020*/ 	.short	0x0000
        /*0022*/ 	.short	0x0000
        /*0024*/ 	.byte	0x00, 0xf5, 0x21, 0x00


	//----- nvinfo : EIATTR_SPARSE_MMA_MASK
	.align		4
.L_23:
        /*0028*/ 	.byte	0x03, 0x50
        /*002a*/ 	.short	0x0000


	//----- nvinfo : EIATTR_MAXREG_COUNT
	.align		4
        /*002c*/ 	.byte	0x03, 0x1b
        /*002e*/ 	.short	0x00ff


	//----- nvinfo : EIATTR_MERCURY_ISA_VERSION
	.align		4
        /*0030*/ 	.byte	0x03, 0x5f
        /*0032*/ 	.short	0x0101


	//----- nvinfo : EIATTR_VRC_CTA_INIT_COUNT
	.align		4
        /*0034*/ 	.byte	0x02, 0x4a
	.zero		1
	.zero		1


	//----- nvinfo : EIATTR_EXIT_INSTR_OFFSETS
	.align		4
        /*0038*/ 	.byte	0x04, 0x1c
        /*003a*/ 	.short	(.L_25 - .L_24)


	//   ....[0]....
.L_24:
        /*003c*/ 	.word	0x00000080


	//   ....[1]....
        /*0040*/ 	.word	0x000001a0


	//----- nvinfo : EIATTR_CBANK_PARAM_SIZE
	.align		4
.L_25:
        /*0044*/ 	.byte	0x03, 0x19
        /*0046*/ 	.short	0x000c


	//----- nvinfo : EIATTR_PARAM_CBANK
	.align		4
        /*0048*/ 	.byte	0x04, 0x0a
        /*004a*/ 	.short	(.L_27 - .L_26)
	.align		4
.L_26:
        /*004c*/ 	.word	index@(.nv.constant0._Z7poli1F2P6float2i)
        /*0050*/ 	.short	0x0380
        /*0052*/ 	.short	0x000c


	//----- nvinfo : EIATTR_SW_WAR
	.align		4
.L_27:
        /*0054*/ 	.byte	0x04, 0x36
        /*0056*/ 	.short	(.L_29 - .L_28)
.L_28:
        /*0058*/ 	.word	0x00000008
.L_29:


//--------------------- .nv.info._Z7poli1F1Pfi    --------------------------
	.section	.nv.info._Z7poli1F1Pfi,"",@"SHT_CUDA_INFO"
	.sectionflags	@""
	.align	4


	//----- nvinfo : EIATTR_CUDA_API_VERSION
	.align		4
        /*0000*/ 	.byte	0x04, 0x37
        /*0002*/ 	.short	(.L_31 - .L_30)
.L_30:
        /*0004*/ 	.word	0x00000082


	//----- nvinfo : EIATTR_KPARAM_INFO
	.align		4
.L_31:
        /*0008*/ 	.byte	0x04, 0x17
        /*000a*/ 	.short	(.L_33 - .L_32)
.L_32:
        /*000c*/ 	.word	0x00000000
        /*0010*/ 	.short	0x0001
        /*0012*/ 	.short	0x0008
        /*0014*/ 	.byte	0x00, 0xf0, 0x11, 0x00


	//----- nvinfo : EIATTR_KPARAM_INFO
	.align		4
.L_33:
        /*0018*/ 	.byte	0x04, 0x17
        /*001a*/ 	.short	(.L_35 - .L_34)
.L_34:
        /*001c*/ 	.word	0x00000000
        /*0020*/ 	.short	0x0000
        /*0022*/ 	.short	0x0000
        /*0024*/ 	.byte	0x00, 0xf5, 0x21, 0x00


	//----- nvinfo : EIATTR_SPARSE_MMA_MASK
	.align		4
.L_35:
        /*0028*/ 	.byte	0x03, 0x50
        /*002a*/ 	.short	0x0000


	//----- nvinfo : EIATTR_MAXREG_COUNT
	.align		4
        /*002c*/ 	.byte	0x03, 0x1b
        /*002e*/ 	.short	0x00ff


	//----- nvinfo : EIATTR_MERCURY_ISA_VERSION
	.align		4
        /*0030*/ 	.byte	0x03, 0x5f
        /*0032*/ 	.short	0x0101


	//----- nvinfo : EIATTR_VRC_CTA_INIT_COUNT
	.align		4
        /*0034*/ 	.byte	0x02, 0x4a
	.zero		1
	.zero		1


	//----- nvinfo : EIATTR_EXIT_INSTR_OFFSETS
	.align		4
        /*0038*/ 	.byte	0x04, 0x1c
        /*003a*/ 	.short	(.L_37 - .L_36)


	//   ....[0]....
.L_36:
        /*003c*/ 	.word	0x00000080


	//   ....[1]....
        /*0040*/ 	.word	0x000001b0


	//----- nvinfo : EIATTR_CBANK_PARAM_SIZE
	.align		4
.L_37:
        /*0044*/ 	.byte	0x03, 0x19
        /*0046*/ 	.short	0x000c


	//----- nvinfo : EIATTR_PARAM_CBANK
	.align		4
        /*0048*/ 	.byte	0x04, 0x0a
        /*004a*/ 	.short	(.L_39 - .L_38)
	.align		4
.L_38:
        /*004c*/ 	.word	index@(.nv.constant0._Z7poli1F1Pfi)
        /*0050*/ 	.short	0x0380
        /*0052*/ 	.short	0x000c


	//----- nvinfo : EIATTR_SW_WAR
	.align		4
.L_39:
        /*0054*/ 	.byte	0x04, 0x36
        /*0056*/ 	.short	(.L_41 - .L_40)
.L_40:
        /*0058*/ 	.word	0x00000008
.L_41:


//--------------------- .nv.info._Z5poli1Pfi      --------------------------
	.section	.nv.info._Z5poli1Pfi,"",@"SHT_CUDA_INFO"
	.sectionflags	@""
	.align	4


	//----- nvinfo : EIATTR_CUDA_API_VERSION
	.align		4
        /*0000*/ 	.byte	0x04, 0x37
        /*0002*/ 	.short	(.L_43 - .L_42)
.L_42:
        /*0004*/ 	.word	0x00000082


	//----- nvinfo : EIATTR_KPARAM_INFO
	.align		4
.L_43:
        /*0008*/ 	.byte	0x04, 0x17
        /*000a*/ 	.short	(.L_45 - .L_44)
.L_44:
        /*000c*/ 	.word	0x00000000
        /*0010*/ 	.short	0x0001
        /*0012*/ 	.short	0x0008
        /*0014*/ 	.byte	0x00, 0xf0, 0x11, 0x00


	//----- nvinfo : EIATTR_KPARAM_INFO
	.align		4
.L_45:
        /*0018*/ 	.byte	0x04, 0x17
        /*001a*/ 	.short	(.L_47 - .L_46)
.L_46:
        /*001c*/ 	.word	0x00000000
        /*0020*/ 	.short	0x0000
        /*0022*/ 	.short	0x0000
        /*0024*/ 	.byte	0x00, 0xf5, 0x21, 0x00


	//----- nvinfo : EIATTR_SPARSE_MMA_MASK
	.align		4
.L_47:
        /*0028*/ 	.byte	0x03, 0x50
        /*002a*/ 	.short	0x0000


	//----- nvinfo : EIATTR_MAXREG_COUNT
	.align		4
        /*002c*/ 	.byte	0x03, 0x1b
        /*002e*/ 	.short	0x00ff


	//----- nvinfo : EIATTR_MERCURY_ISA_VERSION
	.align		4
        /*0030*/ 	.byte	0x03, 0x5f
        /*0032*/ 	.short	0x0101


	//----- nvinfo : EIATTR_VRC_CTA_INIT_COUNT
	.align		4
        /*0034*/ 	.byte	0x02, 0x4a
	.zero		1
	.zero		1


	//----- nvinfo : EIATTR_EXIT_INSTR_OFFSETS
	.align		4
        /*0038*/ 	.byte	0x04, 0x1c
        /*003a*/ 	.short	(.L_49 - .L_48)


	//   ....[0]....
.L_48:
        /*003c*/ 	.word	0x00000070


	//   ....[1]....
        /*0040*/ 	.word	0x00000120


	//----- nvinfo : EIATTR_CBANK_PARAM_SIZE
	.align		4
.L_49:
        /*0044*/ 	.byte	0x03, 0x19
        /*0046*/ 	.short	0x000c


	//----- nvinfo : EIATTR_PARAM_CBANK
	.align		4
        /*0048*/ 	.byte	0x04, 0x0a
        /*004a*/ 	.short	(.L_51 - .L_50)
	.align		4
.L_50:
        /*004c*/ 	.word	index@(.nv.constant0._Z5poli1Pfi)
        /*0050*/ 	.short	0x0380
        /*0052*/ 	.short	0x000c


	//----- nvinfo : EIATTR_SW_WAR
	.align		4
.L_51:
        /*0054*/ 	.byte	0x04, 0x36
        /*0056*/ 	.short	(.L_53 - .L_52)
.L_52:
        /*0058*/ 	.word	0x00000008
.L_53:


//--------------------- .nv.callgraph             --------------------------
	.section	.nv.callgraph,"",@"SHT_CUDA_CALLGRAPH"
	.align	4
	.sectionentsize	8
	.align		4
        /*0000*/ 	.word	0x00000000
	.align		4
        /*0004*/ 	.word	0xffffffff
	.align		4
        /*0008*/ 	.word	0x00000000
	.align		4
        /*000c*/ 	.word	0xfffffffe
	.align		4
        /*0010*/ 	.word	0x00000000
	.align		4
        /*0014*/ 	.word	0xfffffffd
	.align		4
        /*0018*/ 	.word	0x00000000
	.align		4
        /*001c*/ 	.word	0xfffffffc


//--------------------- .text._Z7poli1F2P6float2i --------------------------
	.section	.text._Z7poli1F2P6float2i,"ax",@progbits
	.align	128
        .global         _Z7poli1F2P6float2i
        .type           _Z7poli1F2P6float2i,@function
        .size           _Z7poli1F2P6float2i,(.L_x_3 - _Z7poli1F2P6float2i)
        .other          _Z7poli1F2P6float2i,@"STO_CUDA_ENTRY STV_DEFAULT"
_Z7poli1F2P6float2i:
.text._Z7poli1F2P6float2i:
[----:B------:R-:W-:Y:S01]  /*0000*/  LDC R1, c[0x0][0x37c] ;  /* 0x0000df00ff017b82 */ /* 0x000fe20000000800 */
[----:B------:R-:W0:Y:S07]  /*0010*/  S2R R0, SR_TID.X ;  /* 0x0000000000007919 */ /* 0x000e2e0000002100 */
[----:B------:R-:W0:Y:S01]  /*0020*/  S2UR UR4, SR_CTAID.X ;  /* 0x00000000000479c3 */ /* 0x000e220000002500 */
[----:B------:R-:W1:Y:S07]  /*0030*/  LDCU UR5, c[0x0][0x388] ;  /* 0x00007100ff0577ac */ /* 0x000e6e0008000800 */
[----:B------:R-:W0:Y:S02]  /*0040*/  LDC R3, c[0x0][0x360] ;  /* 0x0000d800ff037b82 */ /* 0x000e240000000800 */
[----:B0-----:R-:W-:-:S05]  /*0050*/  IMAD R0, R3, UR4, R0 ;  /* 0x0000000403007c24 */ /* 0x001fca000f8e0200 */
[----:B------:R-:W-:-:S04]  /*0060*/  SHF.L.U32 R5, R0, 0x1, RZ ;  /* 0x0000000100057819 */ /* 0x000fc800000006ff */
[----:B-1----:R-:W-:-:S13]  /*0070*/  ISETP.GE.AND P0, PT, R5, UR5, PT ;  /* 0x0000000505007c0c */ /* 0x002fda000bf06270 */
[----:B------:R-:W-:Y:S05]  /*0080*/  @P0 EXIT ;  /* 0x000000000000094d */ /* 0x000fea0003800000 */
[----:B------:R-:W0:Y:S01]  /*0090*/  LDC.64 R2, c[0x0][0x380] ;  /* 0x0000e000ff027b82 */ /* 0x000e220000000a00 */
[----:B------:R-:W-:Y:S01]  /*00a0*/  IADD3 R4, PT, PT, R5, 0x1, RZ ;  /* 0x0000000105047810 */ /* 0x000fe20007ffe0ff */
[----:B------:R-:W1:Y:S01]  /*00b0*/  LDCU.64 UR4, c[0x0][0x358] ;  /* 0x00006b00ff0477ac */ /* 0x000e620008000a00 */
[----:B------:R-:W-:Y:S02]  /*00c0*/  I2FP.F32.S32 R0, R5 ;  /* 0x0000000500007245 */ /* 0x000fe40000201400 */
[----:B------:R-:W-:-:S03]  /*00d0*/  I2FP.F32.S32 R4, R4 ;  /* 0x0000000400047245 */ /* 0x000fc60000201400 */
[----:B------:R-:W-:Y:S02]  /*00e0*/  FMUL R7, R0, 4 ;  /* 0x4080000000077820 */ /* 0x000fe40000400000 */
[----:B------:R-:W-:Y:S02]  /*00f0*/  FMUL R11, R4, 4 ;  /* 0x40800000040b7820 */ /* 0x000fe40000400000 */
[----:B------:R-:W-:Y:S02]  /*0100*/  FMUL R9, R0, R7 ;  /* 0x0000000700097220 */ /* 0x000fe40000400000 */
[----:B------:R-:W-:Y:S02]  /*0110*/  FMUL R13, R4, R11 ;  /* 0x0000000b040d7220 */ /* 0x000fe40000400000 */
[----:B------:R-:W-:Y:S02]  /*0120*/  FFMA R0, R0, R9, R9 ;  /* 0x0000000900007223 */ /* 0x000fe40000000009 */
[----:B------:R-:W-:-:S02]  /*0130*/  FFMA R4, R4, R13, R13 ;  /* 0x0000000d04047223 */ /* 0x000fc4000000000d */
[----:B------:R-:W-:Y:S02]  /*0140*/  FADD R0, -R7, R0 ;  /* 0x0000000007007221 */ /* 0x000fe40000000100 */
[----:B------:R-:W-:Y:S01]  /*0150*/  FADD R11, -R11, R4 ;  /* 0x000000040b0b7221 */ /* 0x000fe20000000100 */
[----:B0-----:R-:W-:-:S04]  /*0160*/  IMAD.WIDE R2, R5, 0x8, R2 ;  /* 0x0000000805027825 */ /* 0x001fc800078e0202 */
[----:B------:R-:W-:Y:S01]  /*0170*/  FADD R4, R0, 4 ;  /* 0x4080000000047421 */ /* 0x000fe20000000000 */
[----:B------:R-:W-:-:S05]  /*0180*/  FADD R5, R11, 4 ;  /* 0x408000000b057421 */ /* 0x000fca0000000000 */
[----:B-1----:R-:W-:Y:S01]  /*0190*/  STG.E.64 desc[UR4][R2.64], R4 ;  /* 0x0000000402007986 */ /* 0x002fe2000c101b04 */
[----:B------:R-:W-:Y:S05]  /*01a0*/  EXIT ;  /* 0x000000000000794d */ /* 0x000fea0003800000 */
.L_x_0:
[----:B------:R-:W-:-:S00]  /*01b0*/  BRA `(.L_x_0) ;  /* 0xfffffffc00fc7947 */ /* 0x000fc0000383ffff */
[----:B------:R-:W-:-:S00]  /*01c0*/  NOP ;  /* 0x0000000000007918 */ /* 0x000fc00000000000 */
        /* <DEDUP_REMOVED lines=11> */
.L_x_3:


//--------------------- .text._Z7poli1F1Pfi       --------------------------
	.section	.text._Z7poli1F1Pfi,"ax",@progbits
	.align	128
        .global         _Z7poli1F1Pfi
        .type           _Z7poli1F1Pfi,@function
        .size           _Z7poli1F1Pfi,(.L_x_4 - _Z7poli1F1Pfi)
        .other          _Z7poli1F1Pfi,@"STO_CUDA_ENTRY STV_DEFAULT"
_Z7poli1F1Pfi:
.text._Z7poli1F1Pfi:
        /* <DEDUP_REMOVED lines=24> */
[----:B------:R-:W-:-:S04]  /*0180*/  FADD R7, R4, 4 ;  /* 0x4080000004077421 */ /* 0x000fc80000000000 */
[----:B-1----:R-:W-:Y:S04]  /*0190*/  STG.E desc[UR4][R2.64], R5 ;  /* 0x0000000502007986 */ /* 0x002fe8000c101904 */
[----:B------:R-:W-:Y:S01]  /*01a0*/  STG.E desc[UR4][R2.64+0x4], R7 ;  /* 0x0000040702007986 */ /* 0x000fe2000c101904 */
[----:B------:R-:W-:Y:S05]  /*01b0*/  EXIT ;  /* 0x000000000000794d */ /* 0x000fea0003800000 */
.L_x_1:
        /* <DEDUP_REMOVED lines=12> */
.L_x_4:


//--------------------- .text._Z5poli1Pfi         --------------------------
	.section	.text._Z5poli1Pfi,"ax",@progbits
	.align	128
        .global         _Z5poli1Pfi
        .type           _Z5poli1Pfi,@function
        .size           _Z5poli1Pfi,(.L_x_5 - _Z5poli1Pfi)
        .other          _Z5poli1Pfi,@"STO_CUDA_ENTRY STV_DEFAULT"
_Z5poli1Pfi:
.text._Z5poli1Pfi:
[----:B------:R-:W-:Y:S01]  /*0000*/  LDC R1, c[0x0][0x37c] ;  /* 0x0000df00ff017b82 */ /* 0x000fe20000000800 */
[----:B------:R-:W0:Y:S07]  /*0010*/  S2R R0, SR_TID.X ;  /* 0x0000000000007919 */ /* 0x000e2e0000002100 */
[----:B------:R-:W0:Y:S01]  /*0020*/  S2UR UR4, SR_CTAID.X ;  /* 0x00000000000479c3 */ /* 0x000e220000002500 */
[----:B------:R-:W1:Y:S07]  /*0030*/  LDCU UR5, c[0x0][0x388] ;  /* 0x00007100ff0577ac */ /* 0x000e6e0008000800 */
[----:B------:R-:W0:Y:S02]  /*0040*/  LDC R5, c[0x0][0x360] ;  /* 0x0000d800ff057b82 */ /* 0x000e240000000800 */
[----:B0-----:R-:W-:-:S05]  /*0050*/  IMAD R5, R5, UR4, R0 ;  /* 0x0000000405057c24 */ /* 0x001fca000f8e0200 */
[----:B-1----:R-:W-:-:S13]  /*0060*/  ISETP.GE.AND P0, PT, R5, UR5, PT ;  /* 0x0000000505007c0c */ /* 0x002fda000bf06270 */
[----:B------:R-:W-:Y:S05]  /*0070*/  @P0 EXIT ;  /* 0x000000000000094d */ /* 0x000fea0003800000 */
[----:B------:R-:W0:Y:S01]  /*0080*/  LDC.64 R2, c[0x0][0x380] ;  /* 0x0000e000ff027b82 */ /* 0x000e220000000a00 */
[----:B------:R-:W-:Y:S01]  /*0090*/  I2FP.F32.S32 R0, R5 ;  /* 0x0000000500007245 */ /* 0x000fe20000201400 */
[----:B------:R-:W1:Y:S04]  /*00a0*/  LDCU.64 UR4, c[0x0][0x358] ;  /* 0x00006b00ff0477ac */ /* 0x000e680008000a00 */
[----:B------:R-:W-:-:S04]  /*00b0*/  FMUL R7, R0, 4 ;  /* 0x4080000000077820 */ /* 0x000fc80000400000 */
[----:B------:R-:W-:-:S04]  /*00c0*/  FMUL R9, R0, R7 ;  /* 0x0000000700097220 */ /* 0x000fc80000400000 */
[----:B------:R-:W-:-:S04]  /*00d0*/  FFMA R0, R0, R9, R9 ;  /* 0x0000000900007223 */ /* 0x000fc80000000009 */
[----:B------:R-:W-:Y:S01]  /*00e0*/  FADD R0, -R7, R0 ;  /* 0x0000000007007221 */ /* 0x000fe20000000100 */
[----:B0-----:R-:W-:-:S04]  /*00f0*/  IMAD.WIDE R2, R5, 0x4, R2 ;  /* 0x0000000405027825 */ /* 0x001fc800078e0202 */
[----:B------:R-:W-:-:S05]  /*0100*/  FADD R5, R0, 4 ;  /* 0x4080000000057421 */ /* 0x000fca0000000000 */
[----:B-1----:R-:W-:Y:S01]  /*0110*/  STG.E desc[UR4][R2.64], R5 ;  /* 0x0000000502007986 */ /* 0x002fe2000c101904 */
[----:B------:R-:W-:Y:S05]  /*0120*/  EXIT ;  /* 0x000000000000794d */ /* 0x000fea0003800000 */
.L_x_2:
        /* <DEDUP_REMOVED lines=13> */
.L_x_5:


//--------------------- .nv.shared.reserved.0     --------------------------
	.section	.nv.shared.reserved.0,"aw",@nobits
	.weak		__nv_reservedSMEM_offset_0_alias
	.size		__nv_reservedSMEM_offset_0_alias, 0, 64
	.other		__nv_reservedSMEM_offset_0_alias,@"STO_CUDA_RESERVED_SHARED STV_DEFAULT"
__nv_reservedSMEM_offset_0_alias:
	.zero		0
	.zero		64


//--------------------- .nv.constant0._Z7poli1F2P6float2i --------------------------
	.section	.nv.constant0._Z7poli1F2P6float2i,"a",@progbits
	.sectionflags	@""
	.align	4
.nv.constant0._Z7poli1F2P6float2i:
	.zero		908


//--------------------- .nv.constant0._Z7poli1F1Pfi --------------------------
	.section	.nv.constant0._Z7poli1F1Pfi,"a",@progbits
	.sectionflags	@""
	.align	4
.nv.constant0._Z7poli1F1Pfi:
	.zero		908


//--------------------- .nv.constant0._Z5poli1Pfi --------------------------
	.section	.nv.constant0._Z5poli1Pfi,"a",@progbits
	.sectionflags	@""
	.align	4
.nv.constant0._Z5poli1Pfi:
	.zero		908


//--------------------- SYMBOLS --------------------------

	.type		.nv.reservedSmem.offset0,@object
	.size		.nv.reservedSmem.offset0,0x4
